	.headerflags	@"EF_CUDA_TEXMODE_UNIFIED EF_CUDA_64BIT_ADDRESS EF_CUDA_ACCELERATORS EF_CUDA_SM90 EF_CUDA_VIRTUAL_SM(EF_CUDA_SM90)"
	.elftype	@"ET_EXEC"


//--------------------- .nv.info                  --------------------------
	.section	.nv.info,"",@"SHT_CUDA_INFO"
	.align	4


	//----- nvinfo : EIATTR_REGCOUNT
	.align		4
        /*0000*/ 	.byte	0x04, 0x2f
        /*0002*/ 	.short	(.L_1 - .L_0)
	.align		4
.L_0:
        /*0004*/ 	.word	index@(triton_poi_fused__unsafe_index_add_mul_sub_73)
        /*0008*/ 	.word	0x00000019


	//----- nvinfo : EIATTR_MIN_STACK_SIZE
	.align		4
.L_1:
        /*000c*/ 	.byte	0x04, 0x12
        /*000e*/ 	.short	(.L_3 - .L_2)
	.align		4
.L_2:
        /*0010*/ 	.word	index@(triton_poi_fused__unsafe_index_add_mul_sub_73)
        /*0014*/ 	.word	0x00000000


	//----- nvinfo : EIATTR_FRAME_SIZE
	.align		4
.L_3:
        /*0018*/ 	.byte	0x04, 0x11
        /*001a*/ 	.short	(.L_5 - .L_4)
	.align		4
.L_4:
        /*001c*/ 	.word	index@(triton_poi_fused__unsafe_index_add_mul_sub_73)
        /*0020*/ 	.word	0x00000000


	//----- nvinfo : EIATTR_MIN_STACK_SIZE
	.align		4
.L_5:
        /*0024*/ 	.byte	0x04, 0x12
        /*0026*/ 	.short	(.L_7 - .L_6)
	.align		4
.L_6:
        /*0028*/ 	.word	index@(triton_poi_fused__unsafe_index_add_mul_sub_73)
        /*002c*/ 	.word	0x00000000
.L_7:


//--------------------- .nv.info.triton_poi_fused__unsafe_index_add_mul_sub_73 --------------------------
	.section	.nv.info.triton_poi_fused__unsafe_index_add_mul_sub_73,"",@"SHT_CUDA_INFO"
	.sectionflags	@""
	.align	4


	//----- nvinfo : EIATTR_CUDA_API_VERSION
	.align		4
        /*0000*/ 	.byte	0x04, 0x37
        /*0002*/ 	.short	(.L_9 - .L_8)
.L_8:
        /*0004*/ 	.word	0x0000007c


	//----- nvinfo : EIATTR_KPARAM_INFO
	.align		4
.L_9:
        /*0008*/ 	.byte	0x04, 0x17
        /*000a*/ 	.short	(.L_11 - .L_10)
.L_10:
        /*000c*/ 	.word	0x00000000
        /*0010*/ 	.short	0x0006
        /*0012*/ 	.short	0x0030
        /*0014*/ 	.byte	0x00, 0xf0, 0x11, 0x00


	//----- nvinfo : EIATTR_KPARAM_INFO
	.align		4
.L_11:
        /*0018*/ 	.byte	0x04, 0x17
        /*001a*/ 	.short	(.L_13 - .L_12)
.L_12:
        /*001c*/ 	.word	0x00000000
        /*0020*/ 	.short	0x0005
        /*0022*/ 	.short	0x0028
        /*0024*/ 	.byte	0x00, 0xf4, 0x21, 0x00


	//----- nvinfo : EIATTR_KPARAM_INFO
	.align		4
.L_13:
        /*0028*/ 	.byte	0x04, 0x17
        /*002a*/ 	.short	(.L_15 - .L_14)
.L_14:
        /*002c*/ 	.word	0x00000000
        /*0030*/ 	.short	0x0004
        /*0032*/ 	.short	0x0020
        /*0034*/ 	.byte	0x00, 0xf4, 0x21, 0x00


	//----- nvinfo : EIATTR_KPARAM_INFO
	.align		4
.L_15:
        /*0038*/ 	.byte	0x04, 0x17
        /*003a*/ 	.short	(.L_17 - .L_16)
.L_16:
        /*003c*/ 	.word	0x00000000
        /*0040*/ 	.short	0x0003
        /*0042*/ 	.short	0x0018
        /*0044*/ 	.byte	0x00, 0xf4, 0x21, 0x00


	//----- nvinfo : EIATTR_KPARAM_INFO
	.align		4
.L_17:
        /*0048*/ 	.byte	0x04, 0x17
        /*004a*/ 	.short	(.L_19 - .L_18)
.L_18:
        /*004c*/ 	.word	0x00000000
        /*0050*/ 	.short	0x0002
        /*0052*/ 	.short	0x0010
        /*0054*/ 	.byte	0x00, 0xf4, 0x21, 0x00


	//----- nvinfo : EIATTR_KPARAM_INFO
	.align		4
.L_19:
        /*0058*/ 	.byte	0x04, 0x17
        /*005a*/ 	.short	(.L_21 - .L_20)
.L_20:
        /*005c*/ 	.word	0x00000000
        /*0060*/ 	.short	0x0001
        /*0062*/ 	.short	0x0008
        /*0064*/ 	.byte	0x00, 0xf4, 0x21, 0x00


	//----- nvinfo : EIATTR_KPARAM_INFO
	.align		4
.L_21:
        /*0068*/ 	.byte	0x04, 0x17
        /*006a*/ 	.short	(.L_23 - .L_22)
.L_22:
        /*006c*/ 	.word	0x00000000
        /*0070*/ 	.short	0x0000
        /*0072*/ 	.short	0x0000
        /*0074*/ 	.byte	0x00, 0xf4, 0x21, 0x00


	//----- nvinfo : EIATTR_SPARSE_MMA_MASK
	.align		4
.L_23:
        /*0078*/ 	.byte	0x03, 0x50
        /*007a*/ 	.short	0x0000


	//----- nvinfo : EIATTR_MAXREG_COUNT
	.align		4
        /*007c*/ 	.byte	0x03, 0x1b
        /*007e*/ 	.short	0x00ff


	//----- nvinfo : EIATTR_EXIT_INSTR_OFFSETS
	.align		4
        /*0080*/ 	.byte	0x04, 0x1c
        /*0082*/ 	.short	(.L_25 - .L_24)


	//   ....[0]....
.L_24:
        /*0084*/ 	.word	0x000004e0


	//----- nvinfo : EIATTR_REQNTID
	.align		4
.L_25:
        /*0088*/ 	.byte	0x04, 0x10
        /*008a*/ 	.short	(.L_27 - .L_26)
.L_26:
        /*008c*/ 	.word	0x00000080
        /*0090*/ 	.word	0x00000001
        /*0094*/ 	.word	0x00000001


	//----- nvinfo : EIATTR_CBANK_PARAM_SIZE
	.align		4
.L_27:
        /*0098*/ 	.byte	0x03, 0x19
        /*009a*/ 	.short	0x0034


	//----- nvinfo : EIATTR_PARAM_CBANK
	.align		4
        /*009c*/ 	.byte	0x04, 0x0a
        /*009e*/ 	.short	(.L_29 - .L_28)
	.align		4
.L_28:
        /*00a0*/ 	.word	index@(.nv.constant0.triton_poi_fused__unsafe_index_add_mul_sub_73)
        /*00a4*/ 	.short	0x0210
        /*00a6*/ 	.short	0x0034


	//----- nvinfo : EIATTR_SW_WAR
	.align		4
.L_29:
        /*00a8*/ 	.byte	0x04, 0x36
        /*00aa*/ 	.short	(.L_31 - .L_30)
.L_30:
        /*00ac*/ 	.word	0x00000008
.L_31:


//--------------------- .nv.callgraph             --------------------------
	.section	.nv.callgraph,"",@"SHT_CUDA_CALLGRAPH"
	.align	4
	.sectionentsize	8
	.align		4
        /*0000*/ 	.word	0x00000000
	.align		4
        /*0004*/ 	.word	0xffffffff
	.align		4
        /*0008*/ 	.word	0x00000000
	.align		4
        /*000c*/ 	.word	0xfffffffe
	.align		4
        /*0010*/ 	.word	0x00000000
	.align		4
        /*0014*/ 	.word	0xfffffffd
	.align		4
        /*0018*/ 	.word	0x00000000
	.align		4
        /*001c*/ 	.word	0xfffffffc


//--------------------- .text.triton_poi_fused__unsafe_index_add_mul_sub_73 --------------------------
	.section	.text.triton_poi_fused__unsafe_index_add_mul_sub_73,"ax",@progbits
	.align	128
        .global         triton_poi_fused__unsafe_index_add_mul_sub_73
        .type           triton_poi_fused__unsafe_index_add_mul_sub_73,@function
        .size           triton_poi_fused__unsafe_index_add_mul_sub_73,(.L_x_1 - triton_poi_fused__unsafe_index_add_mul_sub_73)
        .other          triton_poi_fused__unsafe_index_add_mul_sub_73,@"STO_CUDA_ENTRY STV_DEFAULT"
triton_poi_fused__unsafe_index_add_mul_sub_73:
.text.triton_poi_fused__unsafe_index_add_mul_sub_73:
[----:B------:R-:W-:Y:S01]  /*0000*/  LDC R1, c[0x0][0x28] ;  /* 0x00000a00ff017b82 */ /* 0x000fe20000000800 */
[----:B------:R-:W1:Y:S07]  /*0010*/  S2R R0, SR_TID.X ;  /* 0x0000000000007919 */ /* 0x000e6e0000002100 */
[----:B------:R-:W2:Y:S01]  /*0020*/  LDC.64 R14, c[0x0][0x210] ;  /* 0x00008400ff0e7b82 */ /* 0x000ea20000000a00 */
[----:B------:R-:W-:Y:S01]  /*0030*/  ULDC.64 UR4, c[0x0][0x208] ;  /* 0x0000820000047ab9 */ /* 0x000fe20000000a00 */
[----:B------:R-:W-:Y:S01]  /*0040*/  ULDC.64 UR6, c[0x0][0x220] ;  /* 0x0000880000067ab9 */ /* 0x000fe20000000a00 */
[----:B------:R-:W3:Y:S05]  /*0050*/  S2R R3, SR_CTAID.X ;  /* 0x0000000000037919 */ /* 0x000eea0000002500 */
[----:B------:R-:W4:Y:S01]  /*0060*/  LDC.64 R8, c[0x0][0x218] ;  /* 0x00008600ff087b82 */ /* 0x000f220000000a00 */
[----:B-1----:R-:W-:-:S05]  /*0070*/  IMAD.SHL.U32 R0, R0, 0x2, RZ ;  /* 0x0000000200007824 */ /* 0x002fca00078e00ff */
[----:B------:R-:W-:-:S05]  /*0080*/  LOP3.LUT R0, R0, 0xfe, RZ, 0xc0, !PT ;  /* 0x000000fe00007812 */ /* 0x000fca00078ec0ff */
[----:B---3--:R-:W-:-:S05]  /*0090*/  IMAD R0, R3, 0x100, R0 ;  /* 0x0000010003007824 */ /* 0x008fca00078e0200 */
[----:B------:R-:W-:-:S04]  /*00a0*/  SHF.R.S32.HI R5, RZ, 0x1f, R0 ;  /* 0x0000001fff057819 */ /* 0x000fc80000011400 */
[----:B------:R-:W-:-:S04]  /*00b0*/  LEA.HI R2, R5, R0, RZ, 0x2 ;  /* 0x0000000005027211 */ /* 0x000fc800078f10ff */
[----:B------:R-:W-:Y:S02]  /*00c0*/  SHF.R.S32.HI R4, RZ, 0x2, R2 ;  /* 0x00000002ff047819 */ /* 0x000fe40000011402 */
[----:B------:R-:W-:Y:S02]  /*00d0*/  LOP3.LUT R7, R2, 0xfffffffc, RZ, 0xc0, !PT ;  /* 0xfffffffc02077812 */ /* 0x000fe400078ec0ff */
[----:B------:R-:W-:-:S04]  /*00e0*/  LEA.HI R5, R4, R4, RZ, 0x2 ;  /* 0x0000000404057211 */ /* 0x000fc800078f10ff */
[----:B------:R-:W-:-:S05]  /*00f0*/  LOP3.LUT R5, R5, 0xfffffffc, RZ, 0xc0, !PT ;  /* 0xfffffffc05057812 */ /* 0x000fca00078ec0ff */
[----:B------:R-:W-:-:S04]  /*0100*/  IMAD.IADD R5, R4, 0x1, -R5 ;  /* 0x0000000104057824 */ /* 0x000fc800078e0a05 */
[----:B--2---:R-:W-:Y:S02]  /*0110*/  IMAD.WIDE R14, R5, 0x8, R14 ;  /* 0x00000008050e7825 */ /* 0x004fe400078e020e */
[----:B------:R-:W1:Y:S04]  /*0120*/  LDC.64 R4, c[0x0][0x228] ;  /* 0x00008a00ff047b82 */ /* 0x000e680000000a00 */
[----:B------:R-:W2:Y:S01]  /*0130*/  LDG.E.EL.64 R14, desc[UR4][R14.64] ;  /* 0x000000040e0e7981 */ /* 0x000ea2000c2e1b00 */
[----:B------:R-:W-:-:S04]  /*0140*/  IMAD.IADD R12, R0, 0x1, -R7 ;  /* 0x00000001000c7824 */ /* 0x000fc800078e0a07 */
[----:B----4-:R-:W-:-:S06]  /*0150*/  IMAD.WIDE R8, R12, 0x8, R8 ;  /* 0x000000080c087825 */ /* 0x010fcc00078e0208 */
[----:B------:R-:W3:Y:S01]  /*0160*/  LDG.E.EL.128 R8, desc[UR4][R8.64] ;  /* 0x0000000408087981 */ /* 0x000ee2000c2e1d00 */
[----:B-1----:R-:W-:-:S06]  /*0170*/  IMAD.WIDE R4, R12, 0x8, R4 ;  /* 0x000000080c047825 */ /* 0x002fcc00078e0204 */
[----:B------:R-:W4:Y:S01]  /*0180*/  LDG.E.EL.128 R4, desc[UR4][R4.64] ;  /* 0x0000000404047981 */ /* 0x000f22000c2e1d00 */
[----:B------:R-:W-:-:S04]  /*0190*/  SHF.R.S32.HI R3, RZ, 0x17, R3 ;  /* 0x00000017ff037819 */ /* 0x000fc80000011403 */
[----:B------:R-:W-:-:S04]  /*01a0*/  SGXT R3, R3, 0x1 ;  /* 0x000000010303781a */ /* 0x000fc80000000200 */
[----:B------:R-:W-:Y:S02]  /*01b0*/  LEA.HI R3, R3, R0, RZ, 0x4 ;  /* 0x0000000003037211 */ /* 0x000fe400078f20ff */
[----:B--2---:R-:W-:-:S04]  /*01c0*/  SHF.R.U32.HI R13, RZ, 0x1e, R15 ;  /* 0x0000001eff0d7819 */ /* 0x004fc8000001160f */
[----:B------:R-:W-:-:S04]  /*01d0*/  LOP3.LUT R13, R13, 0x2, RZ, 0xc0, !PT ;  /* 0x000000020d0d7812 */ /* 0x000fc800078ec0ff */
[----:B------:R-:W-:Y:S02]  /*01e0*/  IADD3 R16, P0, R14, R13, RZ ;  /* 0x0000000d0e107210 */ /* 0x000fe40007f1e0ff */
[----:B---3--:R-:W-:-:S03]  /*01f0*/  SHF.R.U32.HI R19, RZ, 0x1c, R9 ;  /* 0x0000001cff137819 */ /* 0x008fc60000011609 */
[----:B------:R-:W-:Y:S01]  /*0200*/  IMAD.X R13, RZ, RZ, R15, P0 ;  /* 0x000000ffff0d7224 */ /* 0x000fe200000e060f */
[----:B------:R-:W-:Y:S01]  /*0210*/  LEA R2, P0, R8, UR6, 0x2 ;  /* 0x0000000608027c11 */ /* 0x000fe2000f8010ff */
[----:B------:R-:W-:Y:S01]  /*0220*/  IMAD.SHL.U32 R14, R16, 0x8, RZ ;  /* 0x00000008100e7824 */ /* 0x000fe200078e00ff */
[----:B------:R-:W-:Y:S02]  /*0230*/  SHF.R.U32.HI R15, RZ, 0x1c, R11 ;  /* 0x0000001cff0f7819 */ /* 0x000fe4000001160b */
[----:B------:R-:W-:Y:S02]  /*0240*/  LEA R17, P1, R10, UR6, 0x2 ;  /* 0x000000060a117c11 */ /* 0x000fe4000f8210ff */
[----:B------:R-:W-:Y:S02]  /*0250*/  LEA.HI.X R18, R8, UR7, R9, 0x2, P0 ;  /* 0x0000000708127c11 */ /* 0x000fe400080f1409 */
[----:B------:R-:W-:Y:S02]  /*0260*/  SHF.L.U64.HI R13, R16, 0x3, R13 ;  /* 0x00000003100d7819 */ /* 0x000fe4000001020d */
[----:B------:R-:W-:-:S02]  /*0270*/  LOP3.LUT R15, R15, 0x8, RZ, 0xc0, !PT ;  /* 0x000000080f0f7812 */ /* 0x000fc400078ec0ff */
[----:B----4-:R-:W-:Y:S02]  /*0280*/  LEA R9, P4, R4, UR6, 0x2 ;  /* 0x0000000604097c11 */ /* 0x010fe4000f8810ff */
[----:B------:R-:W-:Y:S02]  /*0290*/  LEA.HI.X R16, R10, UR7, R11, 0x2, P1 ;  /* 0x000000070a107c11 */ /* 0x000fe400088f140b */
[--C-:B------:R-:W-:Y:S02]  /*02a0*/  SHF.R.U32.HI R11, RZ, 0x1c, R5.reuse ;  /* 0x0000001cff0b7819 */ /* 0x100fe40000011605 */
[----:B------:R-:W-:Y:S02]  /*02b0*/  LEA.HI.X R20, R4, UR7, R5, 0x2, P4 ;  /* 0x0000000704147c11 */ /* 0x000fe4000a0f1405 */
[----:B------:R-:W1:Y:S01]  /*02c0*/  LDC.64 R4, c[0x0][0x230] ;  /* 0x00008c00ff047b82 */ /* 0x000e620000000a00 */
[----:B------:R-:W-:Y:S02]  /*02d0*/  IADD3 R8, P2, P3, R14, R17, R15 ;  /* 0x000000110e087210 */ /* 0x000fe40007b5e00f */
[----:B------:R-:W-:-:S02]  /*02e0*/  LOP3.LUT R19, R19, 0x8, RZ, 0xc0, !PT ;  /* 0x0000000813137812 */ /* 0x000fc400078ec0ff */
[----:B------:R-:W-:Y:S02]  /*02f0*/  LEA R15, P4, R6, UR6, 0x2 ;  /* 0x00000006060f7c11 */ /* 0x000fe4000f8810ff */
[----:B------:R-:W-:Y:S02]  /*0300*/  SHF.R.U32.HI R10, RZ, 0x1c, R7 ;  /* 0x0000001cff0a7819 */ /* 0x000fe40000011607 */
[----:B------:R-:W-:Y:S02]  /*0310*/  LOP3.LUT R11, R11, 0x8, RZ, 0xc0, !PT ;  /* 0x000000080b0b7812 */ /* 0x000fe400078ec0ff */
[----:B------:R-:W-:Y:S02]  /*0320*/  IADD3 R2, P0, P1, R14, R2, R19 ;  /* 0x000000020e027210 */ /* 0x000fe4000791e013 */
[----:B------:R-:W-:Y:S02]  /*0330*/  LEA.HI.X R22, R6, UR7, R7, 0x2, P4 ;  /* 0x0000000706167c11 */ /* 0x000fe4000a0f1407 */
[----:B------:R-:W-:-:S02]  /*0340*/  LOP3.LUT R7, R10, 0x8, RZ, 0xc0, !PT ;  /* 0x000000080a077812 */ /* 0x000fc400078ec0ff */
[C---:B------:R-:W-:Y:S02]  /*0350*/  IADD3 R6, P4, P5, R14.reuse, R9, R11 ;  /* 0x000000090e067210 */ /* 0x040fe40007d9e00b */
[----:B------:R-:W-:Y:S02]  /*0360*/  SHF.R.S32.HI R11, RZ, 0x4, R3 ;  /* 0x00000004ff0b7819 */ /* 0x000fe40000011403 */
[----:B------:R-:W-:Y:S02]  /*0370*/  IADD3.X R3, R13, R18, RZ, P0, P1 ;  /* 0x000000120d037210 */ /* 0x000fe400007e24ff */
[----:B------:R-:W-:Y:S01]  /*0380*/  IADD3 R10, P0, P1, R14, R15, R7 ;  /* 0x0000000f0e0a7210 */ /* 0x000fe2000791e007 */
[----:B------:R-:W-:Y:S01]  /*0390*/  IMAD.SHL.U32 R15, R11, 0x4, RZ ;  /* 0x000000040b0f7824 */ /* 0x000fe200078e00ff */
[C---:B------:R-:W-:Y:S02]  /*03a0*/  IADD3.X R9, R13.reuse, R16, RZ, P2, P3 ;  /* 0x000000100d097210 */ /* 0x040fe400017e64ff */
[----:B------:R-:W-:Y:S01]  /*03b0*/  IADD3.X R7, R13, R20, RZ, P4, P5 ;  /* 0x000000140d077210 */ /* 0x000fe200027ea4ff */
[----:B------:R-:W-:Y:S01]  /*03c0*/  IMAD.WIDE R2, R15, 0x4, R2 ;  /* 0x000000040f027825 */ /* 0x000fe200078e0202 */
[----:B------:R-:W-:-:S03]  /*03d0*/  IADD3.X R11, R13, R22, RZ, P0, P1 ;  /* 0x000000160d0b7210 */ /* 0x000fc600007e24ff */
[C---:B------:R-:W-:Y:S02]  /*03e0*/  IMAD.WIDE R8, R15.reuse, 0x4, R8 ;  /* 0x000000040f087825 */ /* 0x040fe400078e0208 */
[----:B------:R-:W2:Y:S02]  /*03f0*/  LDG.E.EL R3, desc[UR4][R2.64] ;  /* 0x0000000402037981 */ /* 0x000ea4000c2e1900 */
[C---:B------:R-:W-:Y:S02]  /*0400*/  IMAD.WIDE R6, R15.reuse, 0x4, R6 ;  /* 0x000000040f067825 */ /* 0x040fe400078e0206 */
[----:B------:R-:W3:Y:S02]  /*0410*/  LDG.E.EL R8, desc[UR4][R8.64] ;  /* 0x0000000408087981 */ /* 0x000ee4000c2e1900 */
[----:B------:R-:W-:Y:S02]  /*0420*/  IMAD.WIDE R10, R15, 0x4, R10 ;  /* 0x000000040f0a7825 */ /* 0x000fe400078e020a */
[----:B------:R-:W2:Y:S02]  /*0430*/  LDG.E.EL R6, desc[UR4][R6.64] ;  /* 0x0000000406067981 */ /* 0x000ea4000c2e1900 */
[----:B-1----:R-:W-:-:S02]  /*0440*/  IMAD.WIDE R4, R12, 0x4, R4 ;  /* 0x000000040c047825 */ /* 0x002fc400078e0204 */
[----:B------:R-:W3:Y:S01]  /*0450*/  LDG.E.EL R11, desc[UR4][R10.64] ;  /* 0x000000040a0b7981 */ /* 0x000ee2000c2e1900 */
[----:B------:R-:W1:Y:S03]  /*0460*/  LDC.64 R12, c[0x0][0x238] ;  /* 0x00008e00ff0c7b82 */ /* 0x000e660000000a00 */
[----:B------:R-:W4:Y:S01]  /*0470*/  LDG.E.EL.64 R4, desc[UR4][R4.64] ;  /* 0x0000000404047981 */ /* 0x000f22000c2e1b00 */
[----:B-1----:R-:W-:-:S04]  /*0480*/  IMAD.WIDE R12, R0, 0x4, R12 ;  /* 0x00000004000c7825 */ /* 0x002fc800078e020c */
[----:B--2---:R-:W-:Y:S01]  /*0490*/  FADD R14, -R3, R6 ;  /* 0x00000006030e7221 */ /* 0x004fe20000000100 */
[----:B---3--:R-:W-:-:S03]  /*04a0*/  FADD R15, -R8, R11 ;  /* 0x0000000b080f7221 */ /* 0x008fc60000000100 */
[----:B----4-:R-:W-:Y:S01]  /*04b0*/  FFMA R14, R4, R14, R3 ;  /* 0x0000000e040e7223 */ /* 0x010fe20000000003 */
[----:B------:R-:W-:-:S05]  /*04c0*/  FFMA R15, R5, R15, R8 ;  /* 0x0000000f050f7223 */ /* 0x000fca0000000008 */
[----:B------:R-:W-:Y:S01]  /*04d0*/  STG.E.64 desc[UR4][R12.64], R14 ;  /* 0x0000000e0c007986 */ /* 0x000fe2000c101b04 */
[----:B------:R-:W-:Y:S05]  /*04e0*/  EXIT ;  /* 0x000000000000794d */ /* 0x000fea0003800000 */
.L_x_0:
[----:B------:R-:W-:-:S00]  /*04f0*/  BRA `(.L_x_0) ;  /* 0xfffffffc00fc7947 */ /* 0x000fc0000383ffff */
[----:B------:R-:W-:-:S00]  /*0500*/  NOP ;  /* 0x0000000000007918 */ /* 0x000fc00000000000 */
[----:B------:R-:W-:-:S00]  /*0510*/  NOP ;  /* 0x0000000000007918 */ /* 0x000fc00000000000 */
[----:B------:R-:W-:-:S00]  /*0520*/  NOP ;  /* 0x0000000000007918 */ /* 0x000fc00000000000 */
[----:B------:R-:W-:-:S00]  /*0530*/  NOP ;  /* 0x0000000000007918 */ /* 0x000fc00000000000 */
[----:B------:R-:W-:-:S00]  /*0540*/  NOP ;  /* 0x0000000000007918 */ /* 0x000fc00000000000 */
[----:B------:R-:W-:-:S00]  /*0550*/  NOP ;  /* 0x0000000000007918 */ /* 0x000fc00000000000 */
[----:B------:R-:W-:-:S00]  /*0560*/  NOP ;  /* 0x0000000000007918 */ /* 0x000fc00000000000 */
[----:B------:R-:W-:-:S00]  /*0570*/  NOP ;  /* 0x0000000000007918 */ /* 0x000fc00000000000 */
.L_x_1:


//--------------------- .nv.constant0.triton_poi_fused__unsafe_index_add_mul_sub_73 --------------------------
	.section	.nv.constant0.triton_poi_fused__unsafe_index_add_mul_sub_73,"a",@progbits
	.sectionflags	@""
	.align	4
.nv.constant0.triton_poi_fused__unsafe_index_add_mul_sub_73:
	.zero		580
